//
// Generated by NVIDIA NVVM Compiler
//
// Compiler Build ID: CL-36424714
// Cuda compilation tools, release 13.0, V13.0.88
// Based on NVVM 20.0.0
//

.version 9.0
.target sm_100
.address_size 64

	// .globl	_Z10add_on_gpuiPfS_

.visible .entry _Z10add_on_gpuiPfS_(
	.param .u32 _Z10add_on_gpuiPfS__param_0,
	.param .u64 .ptr .align 1 _Z10add_on_gpuiPfS__param_1,
	.param .u64 .ptr .align 1 _Z10add_on_gpuiPfS__param_2
)
{
	.reg .pred 	%p<7>;
	.reg .b32 	%r<31>;
	.reg .b32 	%f<16>;
	.reg .b64 	%rd<18>;

	ld.param.u32 	%r12, [_Z10add_on_gpuiPfS__param_0];
	ld.param.u64 	%rd3, [_Z10add_on_gpuiPfS__param_1];
	ld.param.u64 	%rd4, [_Z10add_on_gpuiPfS__param_2];
	cvta.to.global.u64 	%rd1, %rd4;
	cvta.to.global.u64 	%rd2, %rd3;
	mov.u32 	%r13, %ctaid.x;
	mov.u32 	%r14, %ntid.x;
	mov.u32 	%r15, %tid.x;
	mad.lo.s32 	%r29, %r13, %r14, %r15;
	mov.u32 	%r16, %nctaid.x;
	mul.lo.s32 	%r2, %r14, %r16;
	setp.ge.s32 	%p1, %r29, %r12;
	@%p1 bra 	$L__BB0_7;
	add.s32 	%r17, %r29, %r2;
	max.s32 	%r18, %r12, %r17;
	setp.lt.s32 	%p2, %r17, %r12;
	selp.u32 	%r19, 1, 0, %p2;
	add.s32 	%r20, %r17, %r19;
	sub.s32 	%r21, %r18, %r20;
	div.u32 	%r22, %r21, %r2;
	add.s32 	%r3, %r22, %r19;
	and.b32  	%r23, %r3, 3;
	setp.eq.s32 	%p3, %r23, 3;
	@%p3 bra 	$L__BB0_4;
	add.s32 	%r24, %r3, 1;
	and.b32  	%r25, %r24, 3;
	neg.s32 	%r27, %r25;
$L__BB0_3:
	.pragma "nounroll";
	mul.wide.s32 	%rd5, %r29, 4;
	add.s64 	%rd6, %rd1, %rd5;
	add.s64 	%rd7, %rd2, %rd5;
	ld.global.f32 	%f1, [%rd7];
	ld.global.f32 	%f2, [%rd6];
	add.f32 	%f3, %f1, %f2;
	st.global.f32 	[%rd6], %f3;
	add.s32 	%r29, %r29, %r2;
	add.s32 	%r27, %r27, 1;
	setp.ne.s32 	%p4, %r27, 0;
	@%p4 bra 	$L__BB0_3;
$L__BB0_4:
	setp.lt.u32 	%p5, %r3, 3;
	@%p5 bra 	$L__BB0_7;
	mul.wide.s32 	%rd11, %r2, 4;
	shl.b32 	%r26, %r2, 2;
$L__BB0_6:
	mul.wide.s32 	%rd8, %r29, 4;
	add.s64 	%rd9, %rd2, %rd8;
	ld.global.f32 	%f4, [%rd9];
	add.s64 	%rd10, %rd1, %rd8;
	ld.global.f32 	%f5, [%rd10];
	add.f32 	%f6, %f4, %f5;
	st.global.f32 	[%rd10], %f6;
	add.s64 	%rd12, %rd9, %rd11;
	ld.global.f32 	%f7, [%rd12];
	add.s64 	%rd13, %rd10, %rd11;
	ld.global.f32 	%f8, [%rd13];
	add.f32 	%f9, %f7, %f8;
	st.global.f32 	[%rd13], %f9;
	add.s64 	%rd14, %rd12, %rd11;
	ld.global.f32 	%f10, [%rd14];
	add.s64 	%rd15, %rd13, %rd11;
	ld.global.f32 	%f11, [%rd15];
	add.f32 	%f12, %f10, %f11;
	st.global.f32 	[%rd15], %f12;
	add.s64 	%rd16, %rd14, %rd11;
	ld.global.f32 	%f13, [%rd16];
	add.s64 	%rd17, %rd15, %rd11;
	ld.global.f32 	%f14, [%rd17];
	add.f32 	%f15, %f13, %f14;
	st.global.f32 	[%rd17], %f15;
	add.s32 	%r29, %r26, %r29;
	setp.lt.s32 	%p6, %r29, %r12;
	@%p6 bra 	$L__BB0_6;
$L__BB0_7:
	ret;

}


// ===== COMPILED SASS (sm_100) =====

	.target	sm_100

	.elftype	@"ET_EXEC"


//--------------------- .note.nv.tkinfo           --------------------------
	.section	.note.nv.tkinfo,"",@"SHT_NOTE"
	.sectionflags	@"SHF_NOTE_NV_TKINFO"
	.tkinfo
        /*0018*/ 	.word	0x00000002
        /*0030*/ 	.string	""
        /*0030*/ 	.string	"ptxas"
        /*0030*/ 	.string	"Cuda compilation tools, release 13.0, V13.0.88"
        /*0030*/ 	.string	"Build cuda_13.0.r13.0/compiler.36424714_0"
        /*0030*/ 	.string	"-arch sm_100 -m 64 "



//--------------------- .note.nv.cuinfo           --------------------------
	.section	.note.nv.cuinfo,"",@"SHT_NOTE"
	.sectionflags	@"SHF_NOTE_NV_CUINFO"
        /*0018*/ 	.short	0x0002
        /*001a*/ 	.short	0x0064
        /*001c*/ 	.short	0x0082
	.zero		2


//--------------------- .nv.info                  --------------------------
	.section	.nv.info,"",@"SHT_CUDA_INFO"
	.align	4


	//----- nvinfo : EIATTR_REGCOUNT
	.align		4
        /*0000*/ 	.byte	0x04, 0x2f
        /*0002*/ 	.short	(.L_1 - .L_0)
	.align		4
.L_0:
        /*0004*/ 	.word	index@(_Z10add_on_gpuiPfS_)
        /*0008*/ 	.word	0x00000018


	//----- nvinfo : EIATTR_FRAME_SIZE
	.align		4
.L_1:
        /*000c*/ 	.byte	0x04, 0x11
        /*000e*/ 	.short	(.L_3 - .L_2)
	.align		4
.L_2:
        /*0010*/ 	.word	index@(_Z10add_on_gpuiPfS_)
        /*0014*/ 	.word	0x00000000


	//----- nvinfo : EIATTR_MIN_STACK_SIZE
	.align		4
.L_3:
        /*0018*/ 	.byte	0x04, 0x12
        /*001a*/ 	.short	(.L_5 - .L_4)
	.align		4
.L_4:
        /*001c*/ 	.word	index@(_Z10add_on_gpuiPfS_)
        /*0020*/ 	.word	0x00000000
.L_5:


//--------------------- .nv.compat                --------------------------
	.section	.nv.compat,"",@"SHT_CUDA_COMPAT_INFO"
	.align	4
        /*0000*/ 	.byte	0x02, 0x09, 0x00, 0x00, 0x02, 0x02, 0x01, 0x00, 0x02, 0x05, 0x05, 0x00, 0x03, 0x07, 0x01, 0x01
        /*0010*/ 	.byte	0x02, 0x03, 0x00, 0x00, 0x02, 0x06, 0x01, 0x00, 0x04, 0x0b, 0x08, 0x00, 0x09, 0x00, 0x00, 0x00
        /*0020*/ 	.byte	0x00, 0x00, 0x00, 0x00


//--------------------- .nv.info._Z10add_on_gpuiPfS_ --------------------------
	.section	.nv.info._Z10add_on_gpuiPfS_,"",@"SHT_CUDA_INFO"
	.sectionflags	@""
	.align	4


	//----- nvinfo : EIATTR_CUDA_API_VERSION
	.align		4
        /*0000*/ 	.byte	0x04, 0x37
        /*0002*/ 	.short	(.L_7 - .L_6)
.L_6:
        /*0004*/ 	.word	0x00000082


	//----- nvinfo : EIATTR_KPARAM_INFO
	.align		4
.L_7:
        /*0008*/ 	.byte	0x04, 0x17
        /*000a*/ 	.short	(.L_9 - .L_8)
.L_8:
        /*000c*/ 	.word	0x00000000
        /*0010*/ 	.short	0x0002
        /*0012*/ 	.short	0x0010
        /*0014*/ 	.byte	0x00, 0xf5, 0x21, 0x00


	//----- nvinfo : EIATTR_KPARAM_INFO
	.align		4
.L_9:
        /*0018*/ 	.byte	0x04, 0x17
        /*001a*/ 	.short	(.L_11 - .L_10)
.L_10:
        /*001c*/ 	.word	0x00000000
        /*0020*/ 	.short	0x0001
        /*0022*/ 	.short	0x0008
        /*0024*/ 	.byte	0x00, 0xf5, 0x21, 0x00


	//----- nvinfo : EIATTR_KPARAM_INFO
	.align		4
.L_11:
        /*0028*/ 	.byte	0x04, 0x17
        /*002a*/ 	.short	(.L_13 - .L_12)
.L_12:
        /*002c*/ 	.word	0x00000000
        /*0030*/ 	.short	0x0000
        /*0032*/ 	.short	0x0000
        /*0034*/ 	.byte	0x00, 0xf0, 0x11, 0x00


	//----- nvinfo : EIATTR_SPARSE_MMA_MASK
	.align		4
.L_13:
        /*0038*/ 	.byte	0x03, 0x50
        /*003a*/ 	.short	0x0000


	//----- nvinfo : EIATTR_MAXREG_COUNT
	.align		4
        /*003c*/ 	.byte	0x03, 0x1b
        /*003e*/ 	.short	0x00ff


	//----- nvinfo : EIATTR_MERCURY_ISA_VERSION
	.align		4
        /*0040*/ 	.byte	0x03, 0x5f
        /*0042*/ 	.short	0x0101


	//----- nvinfo : EIATTR_VRC_CTA_INIT_COUNT
	.align		4
        /*0044*/ 	.byte	0x02, 0x4a
	.zero		1
	.zero		1


	//----- nvinfo : EIATTR_EXIT_INSTR_OFFSETS
	.align		4
        /*0048*/ 	.byte	0x04, 0x1c
        /*004a*/ 	.short	(.L_15 - .L_14)


	//   ....[0]....
.L_14:
        /*004c*/ 	.word	0x00000090


	//   ....[1]....
        /*0050*/ 	.word	0x00000380


	//   ....[2]....
        /*0054*/ 	.word	0x00000560


	//----- nvinfo : EIATTR_CRS_STACK_SIZE
	.align		4
.L_15:
        /*0058*/ 	.byte	0x04, 0x1e
        /*005a*/ 	.short	(.L_17 - .L_16)
.L_16:
        /*005c*/ 	.word	0x00000000


	//----- nvinfo : EIATTR_CBANK_PARAM_SIZE
	.align		4
.L_17:
        /*0060*/ 	.byte	0x03, 0x19
        /*0062*/ 	.short	0x0018


	//----- nvinfo : EIATTR_PARAM_CBANK
	.align		4
        /*0064*/ 	.byte	0x04, 0x0a
        /*0066*/ 	.short	(.L_19 - .L_18)
	.align		4
.L_18:
        /*0068*/ 	.word	index@(.nv.constant0._Z10add_on_gpuiPfS_)
        /*006c*/ 	.short	0x0380
        /*006e*/ 	.short	0x0018


	//----- nvinfo : EIATTR_SW_WAR
	.align		4
.L_19:
        /*0070*/ 	.byte	0x04, 0x36
        /*0072*/ 	.short	(.L_21 - .L_20)
.L_20:
        /*0074*/ 	.word	0x00000008
.L_21:


//--------------------- .nv.callgraph             --------------------------
	.section	.nv.callgraph,"",@"SHT_CUDA_CALLGRAPH"
	.align	4
	.sectionentsize	8
	.align		4
        /*0000*/ 	.word	0x00000000
	.align		4
        /*0004*/ 	.word	0xffffffff
	.align		4
        /*0008*/ 	.word	0x00000000
	.align		4
        /*000c*/ 	.word	0xfffffffe
	.align		4
        /*0010*/ 	.word	0x00000000
	.align		4
        /*0014*/ 	.word	0xfffffffd
	.align		4
        /*0018*/ 	.word	0x00000000
	.align		4
        /*001c*/ 	.word	0xfffffffc


//--------------------- .text._Z10add_on_gpuiPfS_ --------------------------
	.section	.text._Z10add_on_gpuiPfS_,"ax",@progbits
	.align	128
        .global         _Z10add_on_gpuiPfS_
        .type           _Z10add_on_gpuiPfS_,@function
        .size           _Z10add_on_gpuiPfS_,(.L_x_5 - _Z10add_on_gpuiPfS_)
        .other          _Z10add_on_gpuiPfS_,@"STO_CUDA_ENTRY STV_DEFAULT"
_Z10add_on_gpuiPfS_:
.text._Z10add_on_gpuiPfS_:
[----:B------:R-:W-:Y:S01]  /*0000*/  LDC R1, c[0x0][0x37c] ;  /* 0x0000df00ff017b82 */ /* 0x000fe20000000800 */
[----:B------:R-:W0:Y:S07]  /*0010*/  S2R R3, SR_TID.X ;  /* 0x0000000000037919 */ /* 0x000e2e0000002100 */
[----:B------:R-:W0:Y:S01]  /*0020*/  S2UR UR4, SR_CTAID.X ;  /* 0x00000000000479c3 */ /* 0x000e220000002500 */
[----:B------:R-:W1:Y:S07]  /*0030*/  LDCU UR6, c[0x0][0x380] ;  /* 0x00007000ff0677ac */ /* 0x000e6e0008000800 */
[----:B------:R-:W0:Y:S01]  /*0040*/  LDC R0, c[0x0][0x360] ;  /* 0x0000d800ff007b82 */ /* 0x000e220000000800 */
[----:B------:R-:W2:Y:S01]  /*0050*/  LDCU UR5, c[0x0][0x370] ;  /* 0x00006e00ff0577ac */ /* 0x000ea20008000800 */
[----:B0-----:R-:W-:-:S02]  /*0060*/  IMAD R3, R0, UR4, R3 ;  /* 0x0000000400037c24 */ /* 0x001fc4000f8e0203 */
[----:B--2---:R-:W-:-:S03]  /*0070*/  IMAD R0, R0, UR5, RZ ;  /* 0x0000000500007c24 */ /* 0x004fc6000f8e02ff */
[----:B-1----:R-:W-:-:S13]  /*0080*/  ISETP.GE.AND P0, PT, R3, UR6, PT ;  /* 0x0000000603007c0c */ /* 0x002fda000bf06270 */
[----:B------:R-:W-:Y:S05]  /*0090*/  @P0 EXIT ;  /* 0x000000000000094d */ /* 0x000fea0003800000 */
[----:B------:R-:W0:Y:S01]  /*00a0*/  I2F.U32.RP R8, R0 ;  /* 0x0000000000087306 */ /* 0x000e220000209000 */
[C---:B------:R-:W-:Y:S01]  /*00b0*/  IMAD.IADD R2, R0.reuse, 0x1, R3 ;  /* 0x0000000100027824 */ /* 0x040fe200078e0203 */
[----:B------:R-:W-:Y:S01]  /*00c0*/  IADD3 R9, PT, PT, RZ, -R0, RZ ;  /* 0x80000000ff097210 */ /* 0x000fe20007ffe0ff */
[----:B------:R-:W1:Y:S01]  /*00d0*/  LDCU.64 UR4, c[0x0][0x358] ;  /* 0x00006b00ff0477ac */ /* 0x000e620008000a00 */
[----:B------:R-:W-:Y:S01]  /*00e0*/  ISETP.NE.U32.AND P2, PT, R0, RZ, PT ;  /* 0x000000ff0000720c */ /* 0x000fe20003f45070 */
[----:B------:R-:W-:Y:S01]  /*00f0*/  BSSY.RECONVERGENT B0, `(.L_x_0) ;  /* 0x0000028000007945 */ /* 0x000fe20003800200 */
[C---:B------:R-:W-:Y:S02]  /*0100*/  ISETP.GE.AND P0, PT, R2.reuse, UR6, PT ;  /* 0x0000000602007c0c */ /* 0x040fe4000bf06270 */
[----:B------:R-:W-:Y:S02]  /*0110*/  VIMNMX R7, PT, PT, R2, UR6, !PT ;  /* 0x0000000602077c48 */ /* 0x000fe4000ffe0100 */
[----:B------:R-:W-:-:S04]  /*0120*/  SEL R6, RZ, 0x1, P0 ;  /* 0x00000001ff067807 */ /* 0x000fc80000000000 */
[----:B------:R-:W-:Y:S01]  /*0130*/  IADD3 R7, PT, PT, R7, -R2, -R6 ;  /* 0x8000000207077210 */ /* 0x000fe20007ffe806 */
[----:B0-----:R-:W0:Y:S02]  /*0140*/  MUFU.RCP R8, R8 ;  /* 0x0000000800087308 */ /* 0x001e240000001000 */
[----:B0-----:R-:W-:-:S06]  /*0150*/  IADD3 R4, PT, PT, R8, 0xffffffe, RZ ;  /* 0x0ffffffe08047810 */ /* 0x001fcc0007ffe0ff */
[----:B------:R0:W2:Y:S02]  /*0160*/  F2I.FTZ.U32.TRUNC.NTZ R5, R4 ;  /* 0x0000000400057305 */ /* 0x0000a4000021f000 */
[----:B0-----:R-:W-:Y:S02]  /*0170*/  HFMA2 R4, -RZ, RZ, 0, 0 ;  /* 0x00000000ff047431 */ /* 0x001fe400000001ff */
[----:B--2---:R-:W-:-:S04]  /*0180*/  IMAD R9, R9, R5, RZ ;  /* 0x0000000509097224 */ /* 0x004fc800078e02ff */
[----:B------:R-:W-:-:S06]  /*0190*/  IMAD.HI.U32 R8, R5, R9, R4 ;  /* 0x0000000905087227 */ /* 0x000fcc00078e0004 */
[----:B------:R-:W-:-:S05]  /*01a0*/  IMAD.HI.U32 R5, R8, R7, RZ ;  /* 0x0000000708057227 */ /* 0x000fca00078e00ff */
[----:B------:R-:W-:-:S05]  /*01b0*/  IADD3 R2, PT, PT, -R5, RZ, RZ ;  /* 0x000000ff05027210 */ /* 0x000fca0007ffe1ff */
[----:B------:R-:W-:-:S05]  /*01c0*/  IMAD R7, R0, R2, R7 ;  /* 0x0000000200077224 */ /* 0x000fca00078e0207 */
[----:B------:R-:W-:-:S13]  /*01d0*/  ISETP.GE.U32.AND P0, PT, R7, R0, PT ;  /* 0x000000000700720c */ /* 0x000fda0003f06070 */
[----:B------:R-:W-:Y:S01]  /*01e0*/  @P0 IMAD.IADD R7, R7, 0x1, -R0 ;  /* 0x0000000107070824 */ /* 0x000fe200078e0a00 */
[----:B------:R-:W-:-:S04]  /*01f0*/  @P0 IADD3 R5, PT, PT, R5, 0x1, RZ ;  /* 0x0000000105050810 */ /* 0x000fc80007ffe0ff */
[----:B------:R-:W-:-:S13]  /*0200*/  ISETP.GE.U32.AND P1, PT, R7, R0, PT ;  /* 0x000000000700720c */ /* 0x000fda0003f26070 */
[----:B------:R-:W-:Y:S02]  /*0210*/  @P1 IADD3 R5, PT, PT, R5, 0x1, RZ ;  /* 0x0000000105051810 */ /* 0x000fe40007ffe0ff */
[----:B------:R-:W-:-:S05]  /*0220*/  @!P2 LOP3.LUT R5, RZ, R0, RZ, 0x33, !PT ;  /* 0x00000000ff05a212 */ /* 0x000fca00078e33ff */
[----:B------:R-:W-:-:S05]  /*0230*/  IMAD.IADD R2, R6, 0x1, R5 ;  /* 0x0000000106027824 */ /* 0x000fca00078e0205 */
[C---:B------:R-:W-:Y:S02]  /*0240*/  LOP3.LUT R4, R2.reuse, 0x3, RZ, 0xc0, !PT ;  /* 0x0000000302047812 */ /* 0x040fe400078ec0ff */
[----:B------:R-:W-:Y:S02]  /*0250*/  ISETP.GE.U32.AND P1, PT, R2, 0x3, PT ;  /* 0x000000030200780c */ /* 0x000fe40003f26070 */
[----:B------:R-:W-:-:S13]  /*0260*/  ISETP.NE.AND P0, PT, R4, 0x3, PT ;  /* 0x000000030400780c */ /* 0x000fda0003f05270 */
[----:B-1----:R-:W-:Y:S05]  /*0270*/  @!P0 BRA `(.L_x_1) ;  /* 0x00000000003c8947 */ /* 0x002fea0003800000 */
[----:B------:R-:W0:Y:S01]  /*0280*/  LDC.64 R8, c[0x0][0x390] ;  /* 0x0000e400ff087b82 */ /* 0x000e220000000a00 */
[----:B------:R-:W-:-:S04]  /*0290*/  IADD3 R2, PT, PT, R2, 0x1, RZ ;  /* 0x0000000102027810 */ /* 0x000fc80007ffe0ff */
[----:B------:R-:W-:-:S03]  /*02a0*/  LOP3.LUT R2, R2, 0x3, RZ, 0xc0, !PT ;  /* 0x0000000302027812 */ /* 0x000fc600078ec0ff */
[----:B------:R-:W1:Y:S01]  /*02b0*/  LDC.64 R10, c[0x0][0x388] ;  /* 0x0000e200ff0a7b82 */ /* 0x000e620000000a00 */
[----:B------:R-:W-:-:S07]  /*02c0*/  IADD3 R2, PT, PT, -R2, RZ, RZ ;  /* 0x000000ff02027210 */ /* 0x000fce0007ffe1ff */
.L_x_2:
[----:B-1----:R-:W-:-:S04]  /*02d0*/  IMAD.WIDE R6, R3, 0x4, R10 ;  /* 0x0000000403067825 */ /* 0x002fc800078e020a */
[----:B0-2---:R-:W-:Y:S02]  /*02e0*/  IMAD.WIDE R4, R3, 0x4, R8 ;  /* 0x0000000403047825 */ /* 0x005fe400078e0208 */
[----:B------:R-:W2:Y:S04]  /*02f0*/  LDG.E R6, desc[UR4][R6.64] ;  /* 0x0000000406067981 */ /* 0x000ea8000c1e1900 */
[----:B------:R-:W2:Y:S01]  /*0300*/  LDG.E R13, desc[UR4][R4.64] ;  /* 0x00000004040d7981 */ /* 0x000ea2000c1e1900 */
[----:B------:R-:W-:Y:S01]  /*0310*/  VIADD R2, R2, 0x1 ;  /* 0x0000000102027836 */ /* 0x000fe20000000000 */
[----:B------:R-:W-:-:S04]  /*0320*/  IADD3 R3, PT, PT, R0, R3, RZ ;  /* 0x0000000300037210 */ /* 0x000fc80007ffe0ff */
[----:B------:R-:W-:Y:S01]  /*0330*/  ISETP.NE.AND P0, PT, R2, RZ, PT ;  /* 0x000000ff0200720c */ /* 0x000fe20003f05270 */
[----:B--2---:R-:W-:-:S05]  /*0340*/  FADD R13, R6, R13 ;  /* 0x0000000d060d7221 */ /* 0x004fca0000000000 */
[----:B------:R2:W-:Y:S07]  /*0350*/  STG.E desc[UR4][R4.64], R13 ;  /* 0x0000000d04007986 */ /* 0x0005ee000c101904 */
[----:B------:R-:W-:Y:S05]  /*0360*/  @P0 BRA `(.L_x_2) ;  /* 0xfffffffc00d80947 */ /* 0x000fea000383ffff */
.L_x_1:
[----:B------:R-:W-:Y:S05]  /*0370*/  BSYNC.RECONVERGENT B0 ;  /* 0x0000000000007941 */ /* 0x000fea0003800200 */
.L_x_0:
[----:B------:R-:W-:Y:S05]  /*0380*/  @!P1 EXIT ;  /* 0x000000000000994d */ /* 0x000fea0003800000 */
.L_x_3:
[----:B-12---:R-:W0:Y:S08]  /*0390*/  LDC.64 R4, c[0x0][0x388] ;  /* 0x0000e200ff047b82 */ /* 0x006e300000000a00 */
[----:B------:R-:W1:Y:S01]  /*03a0*/  LDC.64 R6, c[0x0][0x390] ;  /* 0x0000e400ff067b82 */ /* 0x000e620000000a00 */
[----:B0-----:R-:W-:-:S05]  /*03b0*/  IMAD.WIDE R12, R3, 0x4, R4 ;  /* 0x00000004030c7825 */ /* 0x001fca00078e0204 */
[----:B------:R-:W2:Y:S01]  /*03c0*/  LDG.E R2, desc[UR4][R12.64] ;  /* 0x000000040c027981 */ /* 0x000ea2000c1e1900 */
[----:B-1----:R-:W-:-:S05]  /*03d0*/  IMAD.WIDE R14, R3, 0x4, R6 ;  /* 0x00000004030e7825 */ /* 0x002fca00078e0206 */
[----:B------:R-:W2:Y:S01]  /*03e0*/  LDG.E R5, desc[UR4][R14.64] ;  /* 0x000000040e057981 */ /* 0x000ea2000c1e1900 */
[----:B------:R-:W-:-:S04]  /*03f0*/  IMAD.WIDE R6, R0, 0x4, R14 ;  /* 0x0000000400067825 */ /* 0x000fc800078e020e */
[----:B--2---:R-:W-:Y:S01]  /*0400*/  FADD R17, R2, R5 ;  /* 0x0000000502117221 */ /* 0x004fe20000000000 */
[----:B------:R-:W-:-:S04]  /*0410*/  IMAD.WIDE R4, R0, 0x4, R12 ;  /* 0x0000000400047825 */ /* 0x000fc800078e020c */
[----:B------:R0:W-:Y:S04]  /*0420*/  STG.E desc[UR4][R14.64], R17 ;  /* 0x000000110e007986 */ /* 0x0001e8000c101904 */
[----:B------:R-:W2:Y:S04]  /*0430*/  LDG.E R2, desc[UR4][R4.64] ;  /* 0x0000000404027981 */ /* 0x000ea8000c1e1900 */
[----:B------:R-:W2:Y:S01]  /*0440*/  LDG.E R9, desc[UR4][R6.64] ;  /* 0x0000000406097981 */ /* 0x000ea2000c1e1900 */
[----:B------:R-:W-:-:S04]  /*0450*/  IMAD.WIDE R10, R0, 0x4, R6 ;  /* 0x00000004000a7825 */ /* 0x000fc800078e0206 */
[----:B--2---:R-:W-:Y:S01]  /*0460*/  FADD R19, R2, R9 ;  /* 0x0000000902137221 */ /* 0x004fe20000000000 */
[----:B------:R-:W-:-:S04]  /*0470*/  IMAD.WIDE R8, R0, 0x4, R4 ;  /* 0x0000000400087825 */ /* 0x000fc800078e0204 */
[----:B------:R1:W-:Y:S04]  /*0480*/  STG.E desc[UR4][R6.64], R19 ;  /* 0x0000001306007986 */ /* 0x0003e8000c101904 */
[----:B------:R-:W2:Y:S04]  /*0490*/  LDG.E R2, desc[UR4][R8.64] ;  /* 0x0000000408027981 */ /* 0x000ea8000c1e1900 */
[----:B------:R-:W2:Y:S01]  /*04a0*/  LDG.E R13, desc[UR4][R10.64] ;  /* 0x000000040a0d7981 */ /* 0x000ea2000c1e1900 */
[----:B0-----:R-:W-:-:S04]  /*04b0*/  IMAD.WIDE R14, R0, 0x4, R10 ;  /* 0x00000004000e7825 */ /* 0x001fc800078e020a */
[----:B--2---:R-:W-:Y:S01]  /*04c0*/  FADD R21, R2, R13 ;  /* 0x0000000d02157221 */ /* 0x004fe20000000000 */
[----:B------:R-:W-:-:S04]  /*04d0*/  IMAD.WIDE R12, R0, 0x4, R8 ;  /* 0x00000004000c7825 */ /* 0x000fc800078e0208 */
[----:B------:R1:W-:Y:S04]  /*04e0*/  STG.E desc[UR4][R10.64], R21 ;  /* 0x000000150a007986 */ /* 0x0003e8000c101904 */
[----:B------:R-:W2:Y:S04]  /*04f0*/  LDG.E R12, desc[UR4][R12.64] ;  /* 0x000000040c0c7981 */ /* 0x000ea8000c1e1900 */
[----:B------:R-:W2:Y:S01]  /*0500*/  LDG.E R5, desc[UR4][R14.64] ;  /* 0x000000040e057981 */ /* 0x000ea2000c1e1900 */
[----:B------:R-:W-:-:S04]  /*0510*/  LEA R3, R0, R3, 0x2 ;  /* 0x0000000300037211 */ /* 0x000fc800078e10ff */
[----:B------:R-:W-:Y:S01]  /*0520*/  ISETP.GE.AND P0, PT, R3, UR6, PT ;  /* 0x0000000603007c0c */ /* 0x000fe2000bf06270 */
[----:B--2---:R-:W-:-:S05]  /*0530*/  FADD R5, R12, R5 ;  /* 0x000000050c057221 */ /* 0x004fca0000000000 */
[----:B------:R1:W-:Y:S07]  /*0540*/  STG.E desc[UR4][R14.64], R5 ;  /* 0x000000050e007986 */ /* 0x0003ee000c101904 */
[----:B------:R-:W-:Y:S05]  /*0550*/  @!P0 BRA `(.L_x_3) ;  /* 0xfffffffc008c8947 */ /* 0x000fea000383ffff */
[----:B------:R-:W-:Y:S05]  /*0560*/  EXIT ;  /* 0x000000000000794d */ /* 0x000fea0003800000 */
.L_x_4:
[----:B------:R-:W-:-:S00]  /*0570*/  BRA `(.L_x_4) ;  /* 0xfffffffc00fc7947 */ /* 0x000fc0000383ffff */
[----:B------:R-:W-:-:S00]  /*0580*/  NOP ;  /* 0x0000000000007918 */ /* 0x000fc00000000000 */
[----:B------:R-:W-:-:S00]  /*0590*/  NOP ;  /* 0x0000000000007918 */ /* 0x000fc00000000000 */
[----:B------:R-:W-:-:S00]  /*05a0*/  NOP ;  /* 0x0000000000007918 */ /* 0x000fc00000000000 */
[----:B------:R-:W-:-:S00]  /*05b0*/  NOP ;  /* 0x0000000000007918 */ /* 0x000fc00000000000 */
[----:B------:R-:W-:-:S00]  /*05c0*/  NOP ;  /* 0x0000000000007918 */ /* 0x000fc00000000000 */
[----:B------:R-:W-:-:S00]  /*05d0*/  NOP ;  /* 0x0000000000007918 */ /* 0x000fc00000000000 */
[----:B------:R-:W-:-:S00]  /*05e0*/  NOP ;  /* 0x0000000000007918 */ /* 0x000fc00000000000 */
[----:B------:R-:W-:-:S00]  /*05f0*/  NOP ;  /* 0x0000000000007918 */ /* 0x000fc00000000000 */
.L_x_5:


//--------------------- .nv.shared.reserved.0     --------------------------
	.section	.nv.shared.reserved.0,"aw",@nobits
	.weak		__nv_reservedSMEM_offset_0_alias
	.size		__nv_reservedSMEM_offset_0_alias, 0, 64
	.other		__nv_reservedSMEM_offset_0_alias,@"STO_CUDA_RESERVED_SHARED STV_DEFAULT"
__nv_reservedSMEM_offset_0_alias:
	.zero		0
	.zero		64


//--------------------- .nv.constant0._Z10add_on_gpuiPfS_ --------------------------
	.section	.nv.constant0._Z10add_on_gpuiPfS_,"a",@progbits
	.sectionflags	@""
	.align	4
.nv.constant0._Z10add_on_gpuiPfS_:
	.zero		920


//--------------------- SYMBOLS --------------------------

	.type		.nv.reservedSmem.offset0,@object
	.size		.nv.reservedSmem.offset0,0x4
